//
// Generated by NVIDIA NVVM Compiler
//
// Compiler Build ID: CL-36424714
// Cuda compilation tools, release 13.0, V13.0.88
// Based on NVVM 20.0.0
//

.version 9.0
.target sm_100
.address_size 64

	// .globl	_Z3sumPfS_

.visible .entry _Z3sumPfS_(
	.param .u64 .ptr .align 1 _Z3sumPfS__param_0,
	.param .u64 .ptr .align 1 _Z3sumPfS__param_1
)
{
	.reg .b32 	%r<5>;
	.reg .b32 	%f<4>;
	.reg .b64 	%rd<8>;

	ld.param.u64 	%rd1, [_Z3sumPfS__param_0];
	ld.param.u64 	%rd2, [_Z3sumPfS__param_1];
	cvta.to.global.u64 	%rd3, %rd2;
	cvta.to.global.u64 	%rd4, %rd1;
	mov.u32 	%r1, %ctaid.x;
	mov.u32 	%r2, %ntid.x;
	mov.u32 	%r3, %tid.x;
	mad.lo.s32 	%r4, %r1, %r2, %r3;
	mul.wide.u32 	%rd5, %r4, 4;
	add.s64 	%rd6, %rd4, %rd5;
	ld.global.f32 	%f1, [%rd6];
	add.s64 	%rd7, %rd3, %rd5;
	ld.global.f32 	%f2, [%rd7];
	add.f32 	%f3, %f1, %f2;
	st.global.f32 	[%rd7], %f3;
	ret;

}
	// .globl	_Z12sigm_forwardPfS_
.visible .entry _Z12sigm_forwardPfS_(
	.param .u64 .ptr .align 1 _Z12sigm_forwardPfS__param_0,
	.param .u64 .ptr .align 1 _Z12sigm_forwardPfS__param_1
)
{
	.reg .b32 	%r<7>;
	.reg .b32 	%f<15>;
	.reg .b64 	%rd<8>;

	ld.param.u64 	%rd1, [_Z12sigm_forwardPfS__param_0];
	ld.param.u64 	%rd2, [_Z12sigm_forwardPfS__param_1];
	cvta.to.global.u64 	%rd3, %rd2;
	cvta.to.global.u64 	%rd4, %rd1;
	mov.u32 	%r1, %ctaid.x;
	mov.u32 	%r2, %ntid.x;
	mov.u32 	%r3, %tid.x;
	mad.lo.s32 	%r4, %r1, %r2, %r3;
	mul.wide.u32 	%rd5, %r4, 4;
	add.s64 	%rd6, %rd4, %rd5;
	ld.global.f32 	%f1, [%rd6];
	fma.rn.f32 	%f2, %f1, 0fBBBB989D, 0f3F000000;
	cvt.sat.f32.f32 	%f3, %f2;
	mov.f32 	%f4, 0f4B400001;
	mov.f32 	%f5, 0f437C0000;
	fma.rm.f32 	%f6, %f3, %f5, %f4;
	add.f32 	%f7, %f6, 0fCB40007F;
	neg.f32 	%f8, %f7;
	fma.rn.f32 	%f9, %f1, 0fBFB8AA3B, %f8;
	fma.rn.f32 	%f10, %f1, 0fB2A57060, %f9;
	mov.b32 	%r5, %f6;
	shl.b32 	%r6, %r5, 23;
	mov.b32 	%f11, %r6;
	ex2.approx.ftz.f32 	%f12, %f10;
	fma.rn.f32 	%f13, %f12, %f11, 0f3F800000;
	rcp.rn.f32 	%f14, %f13;
	add.s64 	%rd7, %rd3, %rd5;
	st.global.f32 	[%rd7], %f14;
	ret;

}
	// .globl	_Z13sigm_backwardPfS_S_
.visible .entry _Z13sigm_backwardPfS_S_(
	.param .u64 .ptr .align 1 _Z13sigm_backwardPfS_S__param_0,
	.param .u64 .ptr .align 1 _Z13sigm_backwardPfS_S__param_1,
	.param .u64 .ptr .align 1 _Z13sigm_backwardPfS_S__param_2
)
{
	.reg .b32 	%r<5>;
	.reg .b32 	%f<7>;
	.reg .b64 	%rd<11>;

	ld.param.u64 	%rd1, [_Z13sigm_backwardPfS_S__param_0];
	ld.param.u64 	%rd2, [_Z13sigm_backwardPfS_S__param_1];
	ld.param.u64 	%rd3, [_Z13sigm_backwardPfS_S__param_2];
	cvta.to.global.u64 	%rd4, %rd3;
	cvta.to.global.u64 	%rd5, %rd2;
	cvta.to.global.u64 	%rd6, %rd1;
	mov.u32 	%r1, %ctaid.x;
	mov.u32 	%r2, %ntid.x;
	mov.u32 	%r3, %tid.x;
	mad.lo.s32 	%r4, %r1, %r2, %r3;
	mul.wide.u32 	%rd7, %r4, 4;
	add.s64 	%rd8, %rd6, %rd7;
	ld.global.f32 	%f1, [%rd8];
	add.s64 	%rd9, %rd5, %rd7;
	ld.global.f32 	%f2, [%rd9];
	mul.f32 	%f3, %f1, %f2;
	mov.f32 	%f4, 0f3F800000;
	sub.f32 	%f5, %f4, %f2;
	mul.f32 	%f6, %f3, %f5;
	add.s64 	%rd10, %rd4, %rd7;
	st.global.f32 	[%rd10], %f6;
	ret;

}


// ===== COMPILED SASS (sm_100) =====

	.target	sm_100

	.elftype	@"ET_EXEC"


//--------------------- .note.nv.tkinfo           --------------------------
	.section	.note.nv.tkinfo,"",@"SHT_NOTE"
	.sectionflags	@"SHF_NOTE_NV_TKINFO"
	.tkinfo
        /*0018*/ 	.word	0x00000002
        /*0030*/ 	.string	""
        /*0030*/ 	.string	"ptxas"
        /*0030*/ 	.string	"Cuda compilation tools, release 13.0, V13.0.88"
        /*0030*/ 	.string	"Build cuda_13.0.r13.0/compiler.36424714_0"
        /*0030*/ 	.string	"-arch sm_100 -m 64 "



//--------------------- .note.nv.cuinfo           --------------------------
	.section	.note.nv.cuinfo,"",@"SHT_NOTE"
	.sectionflags	@"SHF_NOTE_NV_CUINFO"
        /*0018*/ 	.short	0x0002
        /*001a*/ 	.short	0x0064
        /*001c*/ 	.short	0x0082
	.zero		2


//--------------------- .nv.info                  --------------------------
	.section	.nv.info,"",@"SHT_CUDA_INFO"
	.align	4


	//----- nvinfo : EIATTR_REGCOUNT
	.align		4
        /*0000*/ 	.byte	0x04, 0x2f
        /*0002*/ 	.short	(.L_1 - .L_0)
	.align		4
.L_0:
        /*0004*/ 	.word	index@(_Z3sumPfS_)
        /*0008*/ 	.word	0x0000000a


	//----- nvinfo : EIATTR_FRAME_SIZE
	.align		4
.L_1:
        /*000c*/ 	.byte	0x04, 0x11
        /*000e*/ 	.short	(.L_3 - .L_2)
	.align		4
.L_2:
        /*0010*/ 	.word	index@(_Z3sumPfS_)
        /*0014*/ 	.word	0x00000000


	//----- nvinfo : EIATTR_REGCOUNT
	.align		4
.L_3:
        /*0018*/ 	.byte	0x04, 0x2f
        /*001a*/ 	.short	(.L_5 - .L_4)
	.align		4
.L_4:
        /*001c*/ 	.word	index@(_Z12sigm_forwardPfS_)
        /*0020*/ 	.word	0x0000000e


	//----- nvinfo : EIATTR_FRAME_SIZE
	.align		4
.L_5:
        /*0024*/ 	.byte	0x04, 0x11
        /*0026*/ 	.short	(.L_7 - .L_6)
	.align		4
.L_6:
        /*0028*/ 	.word	index@($__internal_0_$__cuda_sm20_rcp_rn_f32_slowpath)
        /*002c*/ 	.word	0x00000000


	//----- nvinfo : EIATTR_FRAME_SIZE
	.align		4
.L_7:
        /*0030*/ 	.byte	0x04, 0x11
        /*0032*/ 	.short	(.L_9 - .L_8)
	.align		4
.L_8:
        /*0034*/ 	.word	index@(_Z12sigm_forwardPfS_)
        /*0038*/ 	.word	0x00000000


	//----- nvinfo : EIATTR_REGCOUNT
	.align		4
.L_9:
        /*003c*/ 	.byte	0x04, 0x2f
        /*003e*/ 	.short	(.L_11 - .L_10)
	.align		4
.L_10:
        /*0040*/ 	.word	index@(_Z13sigm_backwardPfS_S_)
        /*0044*/ 	.word	0x0000000e


	//----- nvinfo : EIATTR_FRAME_SIZE
	.align		4
.L_11:
        /*0048*/ 	.byte	0x04, 0x11
        /*004a*/ 	.short	(.L_13 - .L_12)
	.align		4
.L_12:
        /*004c*/ 	.word	index@(_Z13sigm_backwardPfS_S_)
        /*0050*/ 	.word	0x00000000


	//----- nvinfo : EIATTR_MIN_STACK_SIZE
	.align		4
.L_13:
        /*0054*/ 	.byte	0x04, 0x12
        /*0056*/ 	.short	(.L_15 - .L_14)
	.align		4
.L_14:
        /*0058*/ 	.word	index@(_Z13sigm_backwardPfS_S_)
        /*005c*/ 	.word	0x00000000


	//----- nvinfo : EIATTR_MIN_STACK_SIZE
	.align		4
.L_15:
        /*0060*/ 	.byte	0x04, 0x12
        /*0062*/ 	.short	(.L_17 - .L_16)
	.align		4
.L_16:
        /*0064*/ 	.word	index@(_Z12sigm_forwardPfS_)
        /*0068*/ 	.word	0x00000000


	//----- nvinfo : EIATTR_MIN_STACK_SIZE
	.align		4
.L_17:
        /*006c*/ 	.byte	0x04, 0x12
        /*006e*/ 	.short	(.L_19 - .L_18)
	.align		4
.L_18:
        /*0070*/ 	.word	index@(_Z3sumPfS_)
        /*0074*/ 	.word	0x00000000
.L_19:


//--------------------- .nv.compat                --------------------------
	.section	.nv.compat,"",@"SHT_CUDA_COMPAT_INFO"
	.align	4
        /*0000*/ 	.byte	0x02, 0x09, 0x00, 0x00, 0x02, 0x02, 0x01, 0x00, 0x02, 0x05, 0x05, 0x00, 0x03, 0x07, 0x01, 0x01
        /*0010*/ 	.byte	0x02, 0x03, 0x00, 0x00, 0x02, 0x06, 0x01, 0x00, 0x04, 0x0b, 0x08, 0x00, 0x09, 0x00, 0x00, 0x00
        /*0020*/ 	.byte	0x00, 0x00, 0x00, 0x00


//--------------------- .nv.info._Z13sigm_backwardPfS_S_ --------------------------
	.section	.nv.info._Z13sigm_backwardPfS_S_,"",@"SHT_CUDA_INFO"
	.sectionflags	@""
	.align	4


	//----- nvinfo : EIATTR_CUDA_API_VERSION
	.align		4
        /*0000*/ 	.byte	0x04, 0x37
        /*0002*/ 	.short	(.L_21 - .L_20)
.L_20:
        /*0004*/ 	.word	0x00000082


	//----- nvinfo : EIATTR_KPARAM_INFO
	.align		4
.L_21:
        /*0008*/ 	.byte	0x04, 0x17
        /*000a*/ 	.short	(.L_23 - .L_22)
.L_22:
        /*000c*/ 	.word	0x00000000
        /*0010*/ 	.short	0x0002
        /*0012*/ 	.short	0x0010
        /*0014*/ 	.byte	0x00, 0xf5, 0x21, 0x00


	//----- nvinfo : EIATTR_KPARAM_INFO
	.align		4
.L_23:
        /*0018*/ 	.byte	0x04, 0x17
        /*001a*/ 	.short	(.L_25 - .L_24)
.L_24:
        /*001c*/ 	.word	0x00000000
        /*0020*/ 	.short	0x0001
        /*0022*/ 	.short	0x0008
        /*0024*/ 	.byte	0x00, 0xf5, 0x21, 0x00


	//----- nvinfo : EIATTR_KPARAM_INFO
	.align		4
.L_25:
        /*0028*/ 	.byte	0x04, 0x17
        /*002a*/ 	.short	(.L_27 - .L_26)
.L_26:
        /*002c*/ 	.word	0x00000000
        /*0030*/ 	.short	0x0000
        /*0032*/ 	.short	0x0000
        /*0034*/ 	.byte	0x00, 0xf5, 0x21, 0x00


	//----- nvinfo : EIATTR_SPARSE_MMA_MASK
	.align		4
.L_27:
        /*0038*/ 	.byte	0x03, 0x50
        /*003a*/ 	.short	0x0000


	//----- nvinfo : EIATTR_MAXREG_COUNT
	.align		4
        /*003c*/ 	.byte	0x03, 0x1b
        /*003e*/ 	.short	0x00ff


	//----- nvinfo : EIATTR_MERCURY_ISA_VERSION
	.align		4
        /*0040*/ 	.byte	0x03, 0x5f
        /*0042*/ 	.short	0x0101


	//----- nvinfo : EIATTR_VRC_CTA_INIT_COUNT
	.align		4
        /*0044*/ 	.byte	0x02, 0x4a
	.zero		1
	.zero		1


	//----- nvinfo : EIATTR_EXIT_INSTR_OFFSETS
	.align		4
        /*0048*/ 	.byte	0x04, 0x1c
        /*004a*/ 	.short	(.L_29 - .L_28)


	//   ....[0]....
.L_28:
        /*004c*/ 	.word	0x00000120


	//----- nvinfo : EIATTR_CBANK_PARAM_SIZE
	.align		4
.L_29:
        /*0050*/ 	.byte	0x03, 0x19
        /*0052*/ 	.short	0x0018


	//----- nvinfo : EIATTR_PARAM_CBANK
	.align		4
        /*0054*/ 	.byte	0x04, 0x0a
        /*0056*/ 	.short	(.L_31 - .L_30)
	.align		4
.L_30:
        /*0058*/ 	.word	index@(.nv.constant0._Z13sigm_backwardPfS_S_)
        /*005c*/ 	.short	0x0380
        /*005e*/ 	.short	0x0018


	//----- nvinfo : EIATTR_SW_WAR
	.align		4
.L_31:
        /*0060*/ 	.byte	0x04, 0x36
        /*0062*/ 	.short	(.L_33 - .L_32)
.L_32:
        /*0064*/ 	.word	0x00000008
.L_33:


//--------------------- .nv.info._Z12sigm_forwardPfS_ --------------------------
	.section	.nv.info._Z12sigm_forwardPfS_,"",@"SHT_CUDA_INFO"
	.sectionflags	@""
	.align	4


	//----- nvinfo : EIATTR_CUDA_API_VERSION
	.align		4
        /*0000*/ 	.byte	0x04, 0x37
        /*0002*/ 	.short	(.L_35 - .L_34)
.L_34:
        /*0004*/ 	.word	0x00000082


	//----- nvinfo : EIATTR_KPARAM_INFO
	.align		4
.L_35:
        /*0008*/ 	.byte	0x04, 0x17
        /*000a*/ 	.short	(.L_37 - .L_36)
.L_36:
        /*000c*/ 	.word	0x00000000
        /*0010*/ 	.short	0x0001
        /*0012*/ 	.short	0x0008
        /*0014*/ 	.byte	0x00, 0xf5, 0x21, 0x00


	//----- nvinfo : EIATTR_KPARAM_INFO
	.align		4
.L_37:
        /*0018*/ 	.byte	0x04, 0x17
        /*001a*/ 	.short	(.L_39 - .L_38)
.L_38:
        /*001c*/ 	.word	0x00000000
        /*0020*/ 	.short	0x0000
        /*0022*/ 	.short	0x0000
        /*0024*/ 	.byte	0x00, 0xf5, 0x21, 0x00


	//----- nvinfo : EIATTR_SPARSE_MMA_MASK
	.align		4
.L_39:
        /*0028*/ 	.byte	0x03, 0x50
        /*002a*/ 	.short	0x0000


	//----- nvinfo : EIATTR_MAXREG_COUNT
	.align		4
        /*002c*/ 	.byte	0x03, 0x1b
        /*002e*/ 	.short	0x00ff


	//----- nvinfo : EIATTR_MERCURY_ISA_VERSION
	.align		4
        /*0030*/ 	.byte	0x03, 0x5f
        /*0032*/ 	.short	0x0101


	//----- nvinfo : EIATTR_VRC_CTA_INIT_COUNT
	.align		4
        /*0034*/ 	.byte	0x02, 0x4a
	.zero		1
	.zero		1


	//----- nvinfo : EIATTR_EXIT_INSTR_OFFSETS
	.align		4
        /*0038*/ 	.byte	0x04, 0x1c
        /*003a*/ 	.short	(.L_41 - .L_40)


	//   ....[0]....
.L_40:
        /*003c*/ 	.word	0x00000230


	//----- nvinfo : EIATTR_CRS_STACK_SIZE
	.align		4
.L_41:
        /*0040*/ 	.byte	0x04, 0x1e
        /*0042*/ 	.short	(.L_43 - .L_42)
.L_42:
        /*0044*/ 	.word	0x00000000


	//----- nvinfo : EIATTR_CBANK_PARAM_SIZE
	.align		4
.L_43:
        /*0048*/ 	.byte	0x03, 0x19
        /*004a*/ 	.short	0x0010


	//----- nvinfo : EIATTR_PARAM_CBANK
	.align		4
        /*004c*/ 	.byte	0x04, 0x0a
        /*004e*/ 	.short	(.L_45 - .L_44)
	.align		4
.L_44:
        /*0050*/ 	.word	index@(.nv.constant0._Z12sigm_forwardPfS_)
        /*0054*/ 	.short	0x0380
        /*0056*/ 	.short	0x0010


	//----- nvinfo : EIATTR_SW_WAR
	.align		4
.L_45:
        /*0058*/ 	.byte	0x04, 0x36
        /*005a*/ 	.short	(.L_47 - .L_46)
.L_46:
        /*005c*/ 	.word	0x00000008
.L_47:


//--------------------- .nv.info._Z3sumPfS_       --------------------------
	.section	.nv.info._Z3sumPfS_,"",@"SHT_CUDA_INFO"
	.sectionflags	@""
	.align	4


	//----- nvinfo : EIATTR_CUDA_API_VERSION
	.align		4
        /*0000*/ 	.byte	0x04, 0x37
        /*0002*/ 	.short	(.L_49 - .L_48)
.L_48:
        /*0004*/ 	.word	0x00000082


	//----- nvinfo : EIATTR_KPARAM_INFO
	.align		4
.L_49:
        /*0008*/ 	.byte	0x04, 0x17
        /*000a*/ 	.short	(.L_51 - .L_50)
.L_50:
        /*000c*/ 	.word	0x00000000
        /*0010*/ 	.short	0x0001
        /*0012*/ 	.short	0x0008
        /*0014*/ 	.byte	0x00, 0xf5, 0x21, 0x00


	//----- nvinfo : EIATTR_KPARAM_INFO
	.align		4
.L_51:
        /*0018*/ 	.byte	0x04, 0x17
        /*001a*/ 	.short	(.L_53 - .L_52)
.L_52:
        /*001c*/ 	.word	0x00000000
        /*0020*/ 	.short	0x0000
        /*0022*/ 	.short	0x0000
        /*0024*/ 	.byte	0x00, 0xf5, 0x21, 0x00


	//----- nvinfo : EIATTR_SPARSE_MMA_MASK
	.align		4
.L_53:
        /*0028*/ 	.byte	0x03, 0x50
        /*002a*/ 	.short	0x0000


	//----- nvinfo : EIATTR_MAXREG_COUNT
	.align		4
        /*002c*/ 	.byte	0x03, 0x1b
        /*002e*/ 	.short	0x00ff


	//----- nvinfo : EIATTR_MERCURY_ISA_VERSION
	.align		4
        /*0030*/ 	.byte	0x03, 0x5f
        /*0032*/ 	.short	0x0101


	//----- nvinfo : EIATTR_VRC_CTA_INIT_COUNT
	.align		4
        /*0034*/ 	.byte	0x02, 0x4a
	.zero		1
	.zero		1


	//----- nvinfo : EIATTR_EXIT_INSTR_OFFSETS
	.align		4
        /*0038*/ 	.byte	0x04, 0x1c
        /*003a*/ 	.short	(.L_55 - .L_54)


	//   ....[0]....
.L_54:
        /*003c*/ 	.word	0x000000e0


	//----- nvinfo : EIATTR_CBANK_PARAM_SIZE
	.align		4
.L_55:
        /*0040*/ 	.byte	0x03, 0x19
        /*0042*/ 	.short	0x0010


	//----- nvinfo : EIATTR_PARAM_CBANK
	.align		4
        /*0044*/ 	.byte	0x04, 0x0a
        /*0046*/ 	.short	(.L_57 - .L_56)
	.align		4
.L_56:
        /*0048*/ 	.word	index@(.nv.constant0._Z3sumPfS_)
        /*004c*/ 	.short	0x0380
        /*004e*/ 	.short	0x0010


	//----- nvinfo : EIATTR_SW_WAR
	.align		4
.L_57:
        /*0050*/ 	.byte	0x04, 0x36
        /*0052*/ 	.short	(.L_59 - .L_58)
.L_58:
        /*0054*/ 	.word	0x00000008
.L_59:


//--------------------- .nv.callgraph             --------------------------
	.section	.nv.callgraph,"",@"SHT_CUDA_CALLGRAPH"
	.align	4
	.sectionentsize	8
	.align		4
        /*0000*/ 	.word	0x00000000
	.align		4
        /*0004*/ 	.word	0xffffffff
	.align		4
        /*0008*/ 	.word	0x00000000
	.align		4
        /*000c*/ 	.word	0xfffffffe
	.align		4
        /*0010*/ 	.word	0x00000000
	.align		4
        /*0014*/ 	.word	0xfffffffd
	.align		4
        /*0018*/ 	.word	0x00000000
	.align		4
        /*001c*/ 	.word	0xfffffffc


//--------------------- .text._Z13sigm_backwardPfS_S_ --------------------------
	.section	.text._Z13sigm_backwardPfS_S_,"ax",@progbits
	.align	128
        .global         _Z13sigm_backwardPfS_S_
        .type           _Z13sigm_backwardPfS_S_,@function
        .size           _Z13sigm_backwardPfS_S_,(.L_x_11 - _Z13sigm_backwardPfS_S_)
        .other          _Z13sigm_backwardPfS_S_,@"STO_CUDA_ENTRY STV_DEFAULT"
_Z13sigm_backwardPfS_S_:
.text._Z13sigm_backwardPfS_S_:
[----:B------:R-:W-:Y:S01]  /*0000*/  LDC R1, c[0x0][0x37c] ;  /* 0x0000df00ff017b82 */ /* 0x000fe20000000800 */
[----:B------:R-:W0:Y:S07]  /*0010*/  S2R R0, SR_TID.X ;  /* 0x0000000000007919 */ /* 0x000e2e0000002100 */
[----:B------:R-:W0:Y:S01]  /*0020*/  S2UR UR6, SR_CTAID.X ;  /* 0x00000000000679c3 */ /* 0x000e220000002500 */
[----:B------:R-:W1:Y:S07]  /*0030*/  LDCU.64 UR4, c[0x0][0x358] ;  /* 0x00006b00ff0477ac */ /* 0x000e6e0008000a00 */
[----:B------:R-:W0:Y:S08]  /*0040*/  LDC R9, c[0x0][0x360] ;  /* 0x0000d800ff097b82 */ /* 0x000e300000000800 */
[----:B------:R-:W2:Y:S08]  /*0050*/  LDC.64 R2, c[0x0][0x380] ;  /* 0x0000e000ff027b82 */ /* 0x000eb00000000a00 */
[----:B------:R-:W3:Y:S01]  /*0060*/  LDC.64 R4, c[0x0][0x388] ;  /* 0x0000e200ff047b82 */ /* 0x000ee20000000a00 */
[----:B0-----:R-:W-:-:S07]  /*0070*/  IMAD R9, R9, UR6, R0 ;  /* 0x0000000609097c24 */ /* 0x001fce000f8e0200 */
[----:B------:R-:W0:Y:S01]  /*0080*/  LDC.64 R6, c[0x0][0x390] ;  /* 0x0000e400ff067b82 */ /* 0x000e220000000a00 */
[----:B--2---:R-:W-:-:S06]  /*0090*/  IMAD.WIDE.U32 R2, R9, 0x4, R2 ;  /* 0x0000000409027825 */ /* 0x004fcc00078e0002 */
[----:B-1----:R-:W2:Y:S01]  /*00a0*/  LDG.E R2, desc[UR4][R2.64] ;  /* 0x0000000402027981 */ /* 0x002ea2000c1e1900 */
[----:B---3--:R-:W-:-:S06]  /*00b0*/  IMAD.WIDE.U32 R4, R9, 0x4, R4 ;  /* 0x0000000409047825 */ /* 0x008fcc00078e0004 */
[----:B------:R-:W2:Y:S01]  /*00c0*/  LDG.E R5, desc[UR4][R4.64] ;  /* 0x0000000404057981 */ /* 0x000ea2000c1e1900 */
[----:B0-----:R-:W-:-:S04]  /*00d0*/  IMAD.WIDE.U32 R6, R9, 0x4, R6 ;  /* 0x0000000409067825 */ /* 0x001fc800078e0006 */
[----:B--2---:R-:W-:Y:S01]  /*00e0*/  FMUL R0, R2, R5 ;  /* 0x0000000502007220 */ /* 0x004fe20000400000 */
[----:B------:R-:W-:-:S04]  /*00f0*/  FADD R11, -R5, 1 ;  /* 0x3f800000050b7421 */ /* 0x000fc80000000100 */
[----:B------:R-:W-:-:S05]  /*0100*/  FMUL R11, R0, R11 ;  /* 0x0000000b000b7220 */ /* 0x000fca0000400000 */
[----:B------:R-:W-:Y:S01]  /*0110*/  STG.E desc[UR4][R6.64], R11 ;  /* 0x0000000b06007986 */ /* 0x000fe2000c101904 */
[----:B------:R-:W-:Y:S05]  /*0120*/  EXIT ;  /* 0x000000000000794d */ /* 0x000fea0003800000 */
.L_x_0:
[----:B------:R-:W-:-:S00]  /*0130*/  BRA `(.L_x_0) ;  /* 0xfffffffc00fc7947 */ /* 0x000fc0000383ffff */
[----:B------:R-:W-:-:S00]  /*0140*/  NOP ;  /* 0x0000000000007918 */ /* 0x000fc00000000000 */
        /* <DEDUP_REMOVED lines=11> */
.L_x_11:


//--------------------- .text._Z12sigm_forwardPfS_ --------------------------
	.section	.text._Z12sigm_forwardPfS_,"ax",@progbits
	.align	128
        .global         _Z12sigm_forwardPfS_
        .type           _Z12sigm_forwardPfS_,@function
        .size           _Z12sigm_forwardPfS_,(.L_x_10 - _Z12sigm_forwardPfS_)
        .other          _Z12sigm_forwardPfS_,@"STO_CUDA_ENTRY STV_DEFAULT"
_Z12sigm_forwardPfS_:
.text._Z12sigm_forwardPfS_:
[----:B------:R-:W-:Y:S01]  /*0000*/  LDC R1, c[0x0][0x37c] ;  /* 0x0000df00ff017b82 */ /* 0x000fe20000000800 */
[----:B------:R-:W0:Y:S07]  /*0010*/  S2R R0, SR_TID.X ;  /* 0x0000000000007919 */ /* 0x000e2e0000002100 */
[----:B------:R-:W0:Y:S01]  /*0020*/  S2UR UR6, SR_CTAID.X ;  /* 0x00000000000679c3 */ /* 0x000e220000002500 */
[----:B------:R-:W1:Y:S07]  /*0030*/  LDCU.64 UR4, c[0x0][0x358] ;  /* 0x00006b00ff0477ac */ /* 0x000e6e0008000a00 */
[----:B------:R-:W0:Y:S08]  /*0040*/  LDC R3, c[0x0][0x360] ;  /* 0x0000d800ff037b82 */ /* 0x000e300000000800 */
[----:B------:R-:W2:Y:S01]  /*0050*/  LDC.64 R4, c[0x0][0x380] ;  /* 0x0000e000ff047b82 */ /* 0x000ea20000000a00 */
[----:B0-----:R-:W-:-:S04]  /*0060*/  IMAD R3, R3, UR6, R0 ;  /* 0x0000000603037c24 */ /* 0x001fc8000f8e0200 */
[----:B--2---:R-:W-:-:S06]  /*0070*/  IMAD.WIDE.U32 R4, R3, 0x4, R4 ;  /* 0x0000000403047825 */ /* 0x004fcc00078e0004 */
[----:B-1----:R-:W2:Y:S01]  /*0080*/  LDG.E R4, desc[UR4][R4.64] ;  /* 0x0000000404047981 */ /* 0x002ea2000c1e1900 */
[----:B------:R-:W-:Y:S01]  /*0090*/  IMAD.MOV.U32 R7, RZ, RZ, 0x3bbb989d ;  /* 0x3bbb989dff077424 */ /* 0x000fe200078e00ff */
[----:B------:R-:W-:Y:S01]  /*00a0*/  BSSY.RECONVERGENT B0, `(.L_x_1) ;  /* 0x0000015000007945 */ /* 0x000fe20003800200 */
[----:B------:R-:W-:Y:S02]  /*00b0*/  IMAD.MOV.U32 R9, RZ, RZ, 0x437c0000 ;  /* 0x437c0000ff097424 */ /* 0x000fe400078e00ff */
[----:B--2---:R-:W-:-:S04]  /*00c0*/  FFMA.SAT R0, R4, -R7, 0.5 ;  /* 0x3f00000004007423 */ /* 0x004fc80000002807 */
[----:B------:R-:W-:-:S04]  /*00d0*/  FFMA.RM R0, R0, R9, 12582913 ;  /* 0x4b40000100007423 */ /* 0x000fc80000004009 */
[C---:B------:R-:W-:Y:S01]  /*00e0*/  FADD R7, R0.reuse, -12583039 ;  /* 0xcb40007f00077421 */ /* 0x040fe20000000000 */
[----:B------:R-:W-:-:S03]  /*00f0*/  SHF.L.U32 R0, R0, 0x17, RZ ;  /* 0x0000001700007819 */ /* 0x000fc600000006ff */
[----:B------:R-:W-:-:S04]  /*0100*/  FFMA R7, R4, -1.4426950216293334961, -R7 ;  /* 0xbfb8aa3b04077823 */ /* 0x000fc80000000807 */
[----:B------:R-:W-:-:S06]  /*0110*/  FFMA R7, R4, -1.925963033500011079e-08, R7 ;  /* 0xb2a5706004077823 */ /* 0x000fcc0000000007 */
[----:B------:R-:W0:Y:S02]  /*0120*/  MUFU.EX2 R7, R7 ;  /* 0x0000000700077308 */ /* 0x000e240000000800 */
[----:B0-----:R-:W-:-:S04]  /*0130*/  FFMA R0, R0, R7, 1 ;  /* 0x3f80000000007423 */ /* 0x001fc80000000007 */
[----:B------:R-:W-:-:S05]  /*0140*/  VIADD R2, R0, 0x1800000 ;  /* 0x0180000000027836 */ /* 0x000fca0000000000 */
[----:B------:R-:W-:-:S04]  /*0150*/  LOP3.LUT R2, R2, 0x7f800000, RZ, 0xc0, !PT ;  /* 0x7f80000002027812 */ /* 0x000fc800078ec0ff */
[----:B------:R-:W-:-:S13]  /*0160*/  ISETP.GT.U32.AND P0, PT, R2, 0x1ffffff, PT ;  /* 0x01ffffff0200780c */ /* 0x000fda0003f04070 */
[----:B------:R-:W-:Y:S05]  /*0170*/  @P0 BRA `(.L_x_2) ;  /* 0x00000000000c0947 */ /* 0x000fea0003800000 */
[----:B------:R-:W-:-:S07]  /*0180*/  MOV R4, 0x1a0 ;  /* 0x000001a000047802 */ /* 0x000fce0000000f00 */
[----:B------:R-:W-:Y:S05]  /*0190*/  CALL.REL.NOINC `($__internal_0_$__cuda_sm20_rcp_rn_f32_slowpath) ;  /* 0x0000000000287944 */ /* 0x000fea0003c00000 */
[----:B------:R-:W-:Y:S05]  /*01a0*/  BRA `(.L_x_3) ;  /* 0x0000000000107947 */ /* 0x000fea0003800000 */
.L_x_2:
[----:B------:R-:W0:Y:S02]  /*01b0*/  MUFU.RCP R7, R0 ;  /* 0x0000000000077308 */ /* 0x000e240000001000 */
[----:B0-----:R-:W-:-:S04]  /*01c0*/  FFMA R2, R0, R7, -1 ;  /* 0xbf80000000027423 */ /* 0x001fc80000000007 */
[----:B------:R-:W-:-:S04]  /*01d0*/  FADD.FTZ R2, -R2, -RZ ;  /* 0x800000ff02027221 */ /* 0x000fc80000010100 */
[----:B------:R-:W-:-:S07]  /*01e0*/  FFMA R7, R7, R2, R7 ;  /* 0x0000000207077223 */ /* 0x000fce0000000007 */
.L_x_3:
[----:B------:R-:W-:Y:S05]  /*01f0*/  BSYNC.RECONVERGENT B0 ;  /* 0x0000000000007941 */ /* 0x000fea0003800200 */
.L_x_1:
[----:B------:R-:W0:Y:S02]  /*0200*/  LDC.64 R4, c[0x0][0x388] ;  /* 0x0000e200ff047b82 */ /* 0x000e240000000a00 */
[----:B0-----:R-:W-:-:S05]  /*0210*/  IMAD.WIDE.U32 R2, R3, 0x4, R4 ;  /* 0x0000000403027825 */ /* 0x001fca00078e0004 */
[----:B------:R-:W-:Y:S01]  /*0220*/  STG.E desc[UR4][R2.64], R7 ;  /* 0x0000000702007986 */ /* 0x000fe2000c101904 */
[----:B------:R-:W-:Y:S05]  /*0230*/  EXIT ;  /* 0x000000000000794d */ /* 0x000fea0003800000 */
        .weak           $__internal_0_$__cuda_sm20_rcp_rn_f32_slowpath
        .type           $__internal_0_$__cuda_sm20_rcp_rn_f32_slowpath,@function
        .size           $__internal_0_$__cuda_sm20_rcp_rn_f32_slowpath,(.L_x_10 - $__internal_0_$__cuda_sm20_rcp_rn_f32_slowpath)
$__internal_0_$__cuda_sm20_rcp_rn_f32_slowpath:
[----:B------:R-:W-:Y:S01]  /*0240*/  SHF.L.U32 R2, R0, 0x1, RZ ;  /* 0x0000000100027819 */ /* 0x000fe200000006ff */
[----:B------:R-:W-:Y:S03]  /*0250*/  BSSY.RECONVERGENT B1, `(.L_x_4) ;  /* 0x0000030000017945 */ /* 0x000fe60003800200 */
[----:B------:R-:W-:-:S04]  /*0260*/  SHF.R.U32.HI R2, RZ, 0x18, R2 ;  /* 0x00000018ff027819 */ /* 0x000fc80000011602 */
[----:B------:R-:W-:-:S13]  /*0270*/  ISETP.NE.U32.AND P0, PT, R2, RZ, PT ;  /* 0x000000ff0200720c */ /* 0x000fda0003f05070 */
[----:B------:R-:W-:Y:S05]  /*0280*/  @P0 BRA `(.L_x_5) ;  /* 0x0000000000280947 */ /* 0x000fea0003800000 */
[----:B------:R-:W-:-:S05]  /*0290*/  IMAD.SHL.U32 R2, R0, 0x2, RZ ;  /* 0x0000000200027824 */ /* 0x000fca00078e00ff */
[----:B------:R-:W-:-:S13]  /*02a0*/  ISETP.NE.AND P0, PT, R2, RZ, PT ;  /* 0x000000ff0200720c */ /* 0x000fda0003f05270 */
[----:B------:R-:W-:Y:S01]  /*02b0*/  @P0 FFMA R6, R0, 1.84467440737095516160e+19, RZ ;  /* 0x5f80000000060823 */ /* 0x000fe200000000ff */
[----:B------:R-:W-:Y:S08]  /*02c0*/  @!P0 MUFU.RCP R5, R0 ;  /* 0x0000000000058308 */ /* 0x000ff00000001000 */
[----:B------:R-:W0:Y:S02]  /*02d0*/  @P0 MUFU.RCP R7, R6 ;  /* 0x0000000600070308 */ /* 0x000e240000001000 */
[----:B0-----:R-:W-:-:S04]  /*02e0*/  @P0 FFMA R2, R6, R7, -1 ;  /* 0xbf80000006020423 */ /* 0x001fc80000000007 */
[----:B------:R-:W-:-:S04]  /*02f0*/  @P0 FADD.FTZ R2, -R2, -RZ ;  /* 0x800000ff02020221 */ /* 0x000fc80000010100 */
[----:B------:R-:W-:-:S04]  /*0300*/  @P0 FFMA R2, R7, R2, R7 ;  /* 0x0000000207020223 */ /* 0x000fc80000000007 */
[----:B------:R-:W-:Y:S01]  /*0310*/  @P0 FFMA R5, R2, 1.84467440737095516160e+19, RZ ;  /* 0x5f80000002050823 */ /* 0x000fe200000000ff */
[----:B------:R-:W-:Y:S06]  /*0320*/  BRA `(.L_x_6) ;  /* 0x0000000000887947 */ /* 0x000fec0003800000 */
.L_x_5:
[----:B------:R-:W-:-:S04]  /*0330*/  IADD3 R5, PT, PT, R2, -0xfd, RZ ;  /* 0xffffff0302057810 */ /* 0x000fc80007ffe0ff */
[----:B------:R-:W-:-:S13]  /*0340*/  ISETP.GT.U32.AND P0, PT, R5, 0x1, PT ;  /* 0x000000010500780c */ /* 0x000fda0003f04070 */
[----:B------:R-:W-:Y:S05]  /*0350*/  @P0 BRA `(.L_x_7) ;  /* 0x0000000000780947 */ /* 0x000fea0003800000 */
[----:B------:R-:W-:Y:S01]  /*0360*/  LOP3.LUT R6, R0, 0x7fffff, RZ, 0xc0, !PT ;  /* 0x007fffff00067812 */ /* 0x000fe200078ec0ff */
[----:B------:R-:W-:-:S03]  /*0370*/  IMAD.MOV.U32 R10, RZ, RZ, 0x3 ;  /* 0x00000003ff0a7424 */ /* 0x000fc600078e00ff */
[----:B------:R-:W-:Y:S02]  /*0380*/  LOP3.LUT R6, R6, 0x3f800000, RZ, 0xfc, !PT ;  /* 0x3f80000006067812 */ /* 0x000fe400078efcff */
[----:B------:R-:W-:Y:S02]  /*0390*/  SHF.L.U32 R11, R10, R5, RZ ;  /* 0x000000050a0b7219 */ /* 0x000fe400000006ff */
[----:B------:R-:W0:Y:S02]  /*03a0*/  MUFU.RCP R7, R6 ;  /* 0x0000000600077308 */ /* 0x000e240000001000 */
[----:B0-----:R-:W-:-:S04]  /*03b0*/  FFMA R8, R6, R7, -1 ;  /* 0xbf80000006087423 */ /* 0x001fc80000000007 */
[----:B------:R-:W-:-:S04]  /*03c0*/  FADD.FTZ R8, -R8, -RZ ;  /* 0x800000ff08087221 */ /* 0x000fc80000010100 */
[CCC-:B------:R-:W-:Y:S01]  /*03d0*/  FFMA.RM R9, R7.reuse, R8.reuse, R7.reuse ;  /* 0x0000000807097223 */ /* 0x1c0fe20000004007 */
[----:B------:R-:W-:-:S04]  /*03e0*/  FFMA.RP R8, R7, R8, R7 ;  /* 0x0000000807087223 */ /* 0x000fc80000008007 */
[C---:B------:R-:W-:Y:S02]  /*03f0*/  LOP3.LUT R7, R9.reuse, 0x7fffff, RZ, 0xc0, !PT ;  /* 0x007fffff09077812 */ /* 0x040fe400078ec0ff */
[----:B------:R-:W-:Y:S02]  /*0400*/  FSETP.NEU.FTZ.AND P0, PT, R9, R8, PT ;  /* 0x000000080900720b */ /* 0x000fe40003f1d000 */
[----:B------:R-:W-:Y:S02]  /*0410*/  LOP3.LUT R8, R7, 0x800000, RZ, 0xfc, !PT ;  /* 0x0080000007087812 */ /* 0x000fe400078efcff */
[----:B------:R-:W-:Y:S02]  /*0420*/  SEL R7, RZ, 0xffffffff, !P0 ;  /* 0xffffffffff077807 */ /* 0x000fe40004000000 */
[----:B------:R-:W-:Y:S02]  /*0430*/  LOP3.LUT R6, R11, R8, RZ, 0xc0, !PT ;  /* 0x000000080b067212 */ /* 0x000fe400078ec0ff */
[----:B------:R-:W-:-:S02]  /*0440*/  IADD3 R7, PT, PT, -R7, RZ, RZ ;  /* 0x000000ff07077210 */ /* 0x000fc40007ffe1ff */
[-C--:B------:R-:W-:Y:S02]  /*0450*/  SHF.R.U32.HI R6, RZ, R5.reuse, R6 ;  /* 0x00000005ff067219 */ /* 0x080fe40000011606 */
[----:B------:R-:W-:Y:S02]  /*0460*/  LOP3.LUT P1, RZ, R7, R5, R8, 0xf8, !PT ;  /* 0x0000000507ff7212 */ /* 0x000fe4000782f808 */
[C---:B------:R-:W-:Y:S02]  /*0470*/  LOP3.LUT P0, RZ, R6.reuse, 0x1, RZ, 0xc0, !PT ;  /* 0x0000000106ff7812 */ /* 0x040fe4000780c0ff */
[----:B------:R-:W-:-:S04]  /*0480*/  LOP3.LUT P2, RZ, R6, 0x2, RZ, 0xc0, !PT ;  /* 0x0000000206ff7812 */ /* 0x000fc8000784c0ff */
[----:B------:R-:W-:Y:S02]  /*0490*/  PLOP3.LUT P0, PT, P0, P1, P2, 0xe0, 0x0 ;  /* 0x000000000000781c */ /* 0x000fe40000703c20 */
[----:B------:R-:W-:Y:S02]  /*04a0*/  LOP3.LUT P1, RZ, R0, 0x7fffff, RZ, 0xc0, !PT ;  /* 0x007fffff00ff7812 */ /* 0x000fe4000782c0ff */
[----:B------:R-:W-:-:S05]  /*04b0*/  SEL R5, RZ, 0x1, !P0 ;  /* 0x00000001ff057807 */ /* 0x000fca0004000000 */
[----:B------:R-:W-:-:S05]  /*04c0*/  IMAD.MOV R5, RZ, RZ, -R5 ;  /* 0x000000ffff057224 */ /* 0x000fca00078e0a05 */
[----:B------:R-:W-:Y:S02]  /*04d0*/  ISETP.GE.AND P0, PT, R5, RZ, PT ;  /* 0x000000ff0500720c */ /* 0x000fe40003f06270 */
[----:B------:R-:W-:-:S04]  /*04e0*/  IADD3 R5, PT, PT, R2, -0xfc, RZ ;  /* 0xffffff0402057810 */ /* 0x000fc80007ffe0ff */
[----:B------:R-:W-:-:S07]  /*04f0*/  SHF.R.U32.HI R5, RZ, R5, R8 ;  /* 0x00000005ff057219 */ /* 0x000fce0000011608 */
[----:B------:R-:W-:-:S05]  /*0500*/  @!P0 VIADD R5, R5, 0x1 ;  /* 0x0000000105058836 */ /* 0x000fca0000000000 */
[----:B------:R-:W-:-:S04]  /*0510*/  @!P1 SHF.L.U32 R5, R5, 0x1, RZ ;  /* 0x0000000105059819 */ /* 0x000fc800000006ff */
[----:B------:R-:W-:Y:S01]  /*0520*/  LOP3.LUT R5, R5, 0x80000000, R0, 0xf8, !PT ;  /* 0x8000000005057812 */ /* 0x000fe200078ef800 */
[----:B------:R-:W-:Y:S06]  /*0530*/  BRA `(.L_x_6) ;  /* 0x0000000000047947 */ /* 0x000fec0003800000 */
.L_x_7:
[----:B------:R0:W1:Y:S02]  /*0540*/  MUFU.RCP R5, R0 ;  /* 0x0000000000057308 */ /* 0x0000640000001000 */
.L_x_6:
[----:B------:R-:W-:Y:S05]  /*0550*/  BSYNC.RECONVERGENT B1 ;  /* 0x0000000000017941 */ /* 0x000fea0003800200 */
.L_x_4:
[----:B-1----:R-:W-:Y:S02]  /*0560*/  IMAD.MOV.U32 R7, RZ, RZ, R5 ;  /* 0x000000ffff077224 */ /* 0x002fe400078e0005 */
[----:B------:R-:W-:-:S04]  /*0570*/  HFMA2 R5, -RZ, RZ, 0, 0 ;  /* 0x00000000ff057431 */ /* 0x000fc800000001ff */
[----:B0-----:R-:W-:Y:S05]  /*0580*/  RET.REL.NODEC R4 `(_Z12sigm_forwardPfS_) ;  /* 0xfffffff8049c7950 */ /* 0x001fea0003c3ffff */
.L_x_8:
        /* <DEDUP_REMOVED lines=15> */
.L_x_10:


//--------------------- .text._Z3sumPfS_          --------------------------
	.section	.text._Z3sumPfS_,"ax",@progbits
	.align	128
        .global         _Z3sumPfS_
        .type           _Z3sumPfS_,@function
        .size           _Z3sumPfS_,(.L_x_13 - _Z3sumPfS_)
        .other          _Z3sumPfS_,@"STO_CUDA_ENTRY STV_DEFAULT"
_Z3sumPfS_:
.text._Z3sumPfS_:
[----:B------:R-:W-:Y:S01]  /*0000*/  LDC R1, c[0x0][0x37c] ;  /* 0x0000df00ff017b82 */ /* 0x000fe20000000800 */
[----:B------:R-:W0:Y:S07]  /*0010*/  S2R R0, SR_TID.X ;  /* 0x0000000000007919 */ /* 0x000e2e0000002100 */
[----:B------:R-:W0:Y:S01]  /*0020*/  S2UR UR6, SR_CTAID.X ;  /* 0x00000000000679c3 */ /* 0x000e220000002500 */
[----:B------:R-:W1:Y:S07]  /*0030*/  LDCU.64 UR4, c[0x0][0x358] ;  /* 0x00006b00ff0477ac */ /* 0x000e6e0008000a00 */
[----:B------:R-:W0:Y:S08]  /*0040*/  LDC R7, c[0x0][0x360] ;  /* 0x0000d800ff077b82 */ /* 0x000e300000000800 */
[----:B------:R-:W2:Y:S08]  /*0050*/  LDC.64 R2, c[0x0][0x380] ;  /* 0x0000e000ff027b82 */ /* 0x000eb00000000a00 */
[----:B------:R-:W3:Y:S01]  /*0060*/  LDC.64 R4, c[0x0][0x388] ;  /* 0x0000e200ff047b82 */ /* 0x000ee20000000a00 */
[----:B0-----:R-:W-:-:S04]  /*0070*/  IMAD R7, R7, UR6, R0 ;  /* 0x0000000607077c24 */ /* 0x001fc8000f8e0200 */
[----:B--2---:R-:W-:-:S06]  /*0080*/  IMAD.WIDE.U32 R2, R7, 0x4, R2 ;  /* 0x0000000407027825 */ /* 0x004fcc00078e0002 */
[----:B-1----:R-:W2:Y:S01]  /*0090*/  LDG.E R2, desc[UR4][R2.64] ;  /* 0x0000000402027981 */ /* 0x002ea2000c1e1900 */
[----:B---3--:R-:W-:-:S05]  /*00a0*/  IMAD.WIDE.U32 R4, R7, 0x4, R4 ;  /* 0x0000000407047825 */ /* 0x008fca00078e0004 */
[----:B------:R-:W2:Y:S02]  /*00b0*/  LDG.E R7, desc[UR4][R4.64] ;  /* 0x0000000404077981 */ /* 0x000ea4000c1e1900 */
[----:B--2---:R-:W-:-:S05]  /*00c0*/  FADD R7, R2, R7 ;  /* 0x0000000702077221 */ /* 0x004fca0000000000 */
[----:B------:R-:W-:Y:S01]  /*00d0*/  STG.E desc[UR4][R4.64], R7 ;  /* 0x0000000704007986 */ /* 0x000fe2000c101904 */
[----:B------:R-:W-:Y:S05]  /*00e0*/  EXIT ;  /* 0x000000000000794d */ /* 0x000fea0003800000 */
.L_x_9:
        /* <DEDUP_REMOVED lines=9> */
.L_x_13:


//--------------------- .nv.shared.reserved.0     --------------------------
	.section	.nv.shared.reserved.0,"aw",@nobits
	.weak		__nv_reservedSMEM_offset_0_alias
	.size		__nv_reservedSMEM_offset_0_alias, 0, 64
	.other		__nv_reservedSMEM_offset_0_alias,@"STO_CUDA_RESERVED_SHARED STV_DEFAULT"
__nv_reservedSMEM_offset_0_alias:
	.zero		0
	.zero		64


//--------------------- .nv.constant0._Z13sigm_backwardPfS_S_ --------------------------
	.section	.nv.constant0._Z13sigm_backwardPfS_S_,"a",@progbits
	.sectionflags	@""
	.align	4
.nv.constant0._Z13sigm_backwardPfS_S_:
	.zero		920


//--------------------- .nv.constant0._Z12sigm_forwardPfS_ --------------------------
	.section	.nv.constant0._Z12sigm_forwardPfS_,"a",@progbits
	.sectionflags	@""
	.align	4
.nv.constant0._Z12sigm_forwardPfS_:
	.zero		912


//--------------------- .nv.constant0._Z3sumPfS_  --------------------------
	.section	.nv.constant0._Z3sumPfS_,"a",@progbits
	.sectionflags	@""
	.align	4
.nv.constant0._Z3sumPfS_:
	.zero		912


//--------------------- SYMBOLS --------------------------

	.type		.nv.reservedSmem.offset0,@object
	.size		.nv.reservedSmem.offset0,0x4
